	.headerflags	@"EF_CUDA_TEXMODE_UNIFIED EF_CUDA_64BIT_ADDRESS EF_CUDA_ACCELERATORS EF_CUDA_SM90 EF_CUDA_VIRTUAL_SM(EF_CUDA_SM90)"
	.elftype	@"ET_EXEC"


//--------------------- .nv.info                  --------------------------
	.section	.nv.info,"",@"SHT_CUDA_INFO"
	.align	4


	//----- nvinfo : EIATTR_REGCOUNT
	.align		4
        /*0000*/ 	.byte	0x04, 0x2f
        /*0002*/ 	.short	(.L_1 - .L_0)
	.align		4
.L_0:
        /*0004*/ 	.word	index@(triton_poi_fused_add_convolution_hardtanh_hardtanh_backward_23)
        /*0008*/ 	.word	0x0000000e


	//----- nvinfo : EIATTR_MIN_STACK_SIZE
	.align		4
.L_1:
        /*000c*/ 	.byte	0x04, 0x12
        /*000e*/ 	.short	(.L_3 - .L_2)
	.align		4
.L_2:
        /*0010*/ 	.word	index@(triton_poi_fused_add_convolution_hardtanh_hardtanh_backward_23)
        /*0014*/ 	.word	0x00000000


	//----- nvinfo : EIATTR_FRAME_SIZE
	.align		4
.L_3:
        /*0018*/ 	.byte	0x04, 0x11
        /*001a*/ 	.short	(.L_5 - .L_4)
	.align		4
.L_4:
        /*001c*/ 	.word	index@(triton_poi_fused_add_convolution_hardtanh_hardtanh_backward_23)
        /*0020*/ 	.word	0x00000000


	//----- nvinfo : EIATTR_MIN_STACK_SIZE
	.align		4
.L_5:
        /*0024*/ 	.byte	0x04, 0x12
        /*0026*/ 	.short	(.L_7 - .L_6)
	.align		4
.L_6:
        /*0028*/ 	.word	index@(triton_poi_fused_add_convolution_hardtanh_hardtanh_backward_23)
        /*002c*/ 	.word	0x00000000
.L_7:


//--------------------- .nv.info.triton_poi_fused_add_convolution_hardtanh_hardtanh_backward_23 --------------------------
	.section	.nv.info.triton_poi_fused_add_convolution_hardtanh_hardtanh_backward_23,"",@"SHT_CUDA_INFO"
	.sectionflags	@""
	.align	4


	//----- nvinfo : EIATTR_CUDA_API_VERSION
	.align		4
        /*0000*/ 	.byte	0x04, 0x37
        /*0002*/ 	.short	(.L_9 - .L_8)
.L_8:
        /*0004*/ 	.word	0x0000007c


	//----- nvinfo : EIATTR_KPARAM_INFO
	.align		4
.L_9:
        /*0008*/ 	.byte	0x04, 0x17
        /*000a*/ 	.short	(.L_11 - .L_10)
.L_10:
        /*000c*/ 	.word	0x00000000
        /*0010*/ 	.short	0x0005
        /*0012*/ 	.short	0x0028
        /*0014*/ 	.byte	0x00, 0xf0, 0x11, 0x00


	//----- nvinfo : EIATTR_KPARAM_INFO
	.align		4
.L_11:
        /*0018*/ 	.byte	0x04, 0x17
        /*001a*/ 	.short	(.L_13 - .L_12)
.L_12:
        /*001c*/ 	.word	0x00000000
        /*0020*/ 	.short	0x0004
        /*0022*/ 	.short	0x0020
        /*0024*/ 	.byte	0x00, 0xf4, 0x21, 0x00


	//----- nvinfo : EIATTR_KPARAM_INFO
	.align		4
.L_13:
        /*0028*/ 	.byte	0x04, 0x17
        /*002a*/ 	.short	(.L_15 - .L_14)
.L_14:
        /*002c*/ 	.word	0x00000000
        /*0030*/ 	.short	0x0003
        /*0032*/ 	.short	0x0018
        /*0034*/ 	.byte	0x00, 0xf4, 0x21, 0x00


	//----- nvinfo : EIATTR_KPARAM_INFO
	.align		4
.L_15:
        /*0038*/ 	.byte	0x04, 0x17
        /*003a*/ 	.short	(.L_17 - .L_16)
.L_16:
        /*003c*/ 	.word	0x00000000
        /*0040*/ 	.short	0x0002
        /*0042*/ 	.short	0x0010
        /*0044*/ 	.byte	0x00, 0xf4, 0x21, 0x00


	//----- nvinfo : EIATTR_KPARAM_INFO
	.align		4
.L_17:
        /*0048*/ 	.byte	0x04, 0x17
        /*004a*/ 	.short	(.L_19 - .L_18)
.L_18:
        /*004c*/ 	.word	0x00000000
        /*0050*/ 	.short	0x0001
        /*0052*/ 	.short	0x0008
        /*0054*/ 	.byte	0x00, 0xf4, 0x21, 0x00


	//----- nvinfo : EIATTR_KPARAM_INFO
	.align		4
.L_19:
        /*0058*/ 	.byte	0x04, 0x17
        /*005a*/ 	.short	(.L_21 - .L_20)
.L_20:
        /*005c*/ 	.word	0x00000000
        /*0060*/ 	.short	0x0000
        /*0062*/ 	.short	0x0000
        /*0064*/ 	.byte	0x00, 0xf4, 0x21, 0x00


	//----- nvinfo : EIATTR_SPARSE_MMA_MASK
	.align		4
.L_21:
        /*0068*/ 	.byte	0x03, 0x50
        /*006a*/ 	.short	0x0000


	//----- nvinfo : EIATTR_MAXREG_COUNT
	.align		4
        /*006c*/ 	.byte	0x03, 0x1b
        /*006e*/ 	.short	0x00ff


	//----- nvinfo : EIATTR_EXIT_INSTR_OFFSETS
	.align		4
        /*0070*/ 	.byte	0x04, 0x1c
        /*0072*/ 	.short	(.L_23 - .L_22)


	//   ....[0]....
.L_22:
        /*0074*/ 	.word	0x000002c0


	//   ....[1]....
        /*0078*/ 	.word	0x000002e0


	//----- nvinfo : EIATTR_REQNTID
	.align		4
.L_23:
        /*007c*/ 	.byte	0x04, 0x10
        /*007e*/ 	.short	(.L_25 - .L_24)
.L_24:
        /*0080*/ 	.word	0x00000080
        /*0084*/ 	.word	0x00000001
        /*0088*/ 	.word	0x00000001


	//----- nvinfo : EIATTR_CBANK_PARAM_SIZE
	.align		4
.L_25:
        /*008c*/ 	.byte	0x03, 0x19
        /*008e*/ 	.short	0x002c


	//----- nvinfo : EIATTR_PARAM_CBANK
	.align		4
        /*0090*/ 	.byte	0x04, 0x0a
        /*0092*/ 	.short	(.L_27 - .L_26)
	.align		4
.L_26:
        /*0094*/ 	.word	index@(.nv.constant0.triton_poi_fused_add_convolution_hardtanh_hardtanh_backward_23)
        /*0098*/ 	.short	0x0210
        /*009a*/ 	.short	0x002c


	//----- nvinfo : EIATTR_SW_WAR
	.align		4
.L_27:
        /*009c*/ 	.byte	0x04, 0x36
        /*009e*/ 	.short	(.L_29 - .L_28)
.L_28:
        /*00a0*/ 	.word	0x00000008
.L_29:


//--------------------- .nv.callgraph             --------------------------
	.section	.nv.callgraph,"",@"SHT_CUDA_CALLGRAPH"
	.align	4
	.sectionentsize	8
	.align		4
        /*0000*/ 	.word	0x00000000
	.align		4
        /*0004*/ 	.word	0xffffffff
	.align		4
        /*0008*/ 	.word	0x00000000
	.align		4
        /*000c*/ 	.word	0xfffffffe
	.align		4
        /*0010*/ 	.word	0x00000000
	.align		4
        /*0014*/ 	.word	0xfffffffd
	.align		4
        /*0018*/ 	.word	0x00000000
	.align		4
        /*001c*/ 	.word	0xfffffffc


//--------------------- .text.triton_poi_fused_add_convolution_hardtanh_hardtanh_backward_23 --------------------------
	.section	.text.triton_poi_fused_add_convolution_hardtanh_hardtanh_backward_23,"ax",@progbits
	.align	128
        .global         triton_poi_fused_add_convolution_hardtanh_hardtanh_backward_23
        .type           triton_poi_fused_add_convolution_hardtanh_hardtanh_backward_23,@function
        .size           triton_poi_fused_add_convolution_hardtanh_hardtanh_backward_23,(.L_x_1 - triton_poi_fused_add_convolution_hardtanh_hardtanh_backward_23)
        .other          triton_poi_fused_add_convolution_hardtanh_hardtanh_backward_23,@"STO_CUDA_ENTRY STV_DEFAULT"
triton_poi_fused_add_convolution_hardtanh_hardtanh_backward_23:
.text.triton_poi_fused_add_convolution_hardtanh_hardtanh_backward_23:
[----:B------:R-:W0:Y:S02]  /*0000*/  LDC R1, c[0x0][0x28] ;  /* 0x00000a00ff017b82 */ /* 0x000e240000000800 */
[----:B------:R-:W1:Y:S01]  /*0010*/  S2R R0, SR_TID.X ;  /* 0x0000000000007919 */ /* 0x000e620000002100 */
[----:B------:R-:W2:Y:S01]  /*0020*/  LDC.64 R4, c[0x0][0x218] ;  /* 0x00008600ff047b82 */ /* 0x000ea20000000a00 */
[----:B------:R-:W-:Y:S01]  /*0030*/  ULDC.64 UR4, c[0x0][0x208] ;  /* 0x0000820000047ab9 */ /* 0x000fe20000000a00 */
[----:B------:R-:W3:Y:S06]  /*0040*/  S2R R9, SR_CTAID.X ;  /* 0x0000000000097919 */ /* 0x000eec0000002500 */
[----:B------:R-:W4:Y:S01]  /*0050*/  LDC.64 R2, c[0x0][0x210] ;  /* 0x00008400ff027b82 */ /* 0x000f220000000a00 */
[----:B------:R-:W-:Y:S01]  /*0060*/  IMAD.MOV.U32 R8, RZ, RZ, RZ ;  /* 0x000000ffff087224 */ /* 0x000fe200078e00ff */
[----:B------:R-:W-:Y:S01]  /*0070*/  ULDC.64 UR6, c[0x0][0x228] ;  /* 0x00008a0000067ab9 */ /* 0x000fe20000000a00 */
[----:B------:R-:W-:Y:S01]  /*0080*/  ULDC.64 UR8, c[0x0][0x230] ;  /* 0x00008c0000087ab9 */ /* 0x000fe20000000a00 */
[----:B-1----:R-:W-:-:S02]  /*0090*/  LOP3.LUT R0, R0, 0x7f, RZ, 0xc0, !PT ;  /* 0x0000007f00007812 */ /* 0x002fc400078ec0ff */
[----:B---3--:R-:W-:-:S03]  /*00a0*/  SHF.R.S32.HI R6, RZ, 0x18, R9 ;  /* 0x00000018ff067819 */ /* 0x008fc60000011409 */
[----:B------:R-:W-:Y:S01]  /*00b0*/  IMAD R9, R9, 0x80, R0 ;  /* 0x0000008009097824 */ /* 0x000fe200078e0200 */
[----:B------:R-:W-:-:S03]  /*00c0*/  SGXT R0, R6, 0x1 ;  /* 0x000000010600781a */ /* 0x000fc60000000200 */
[C---:B----4-:R-:W-:Y:S01]  /*00d0*/  IMAD.WIDE R2, R9.reuse, 0x4, R2 ;  /* 0x0000000409027825 */ /* 0x050fe200078e0202 */
[----:B------:R-:W1:Y:S01]  /*00e0*/  LDC.64 R6, c[0x0][0x220] ;  /* 0x00008800ff067b82 */ /* 0x000e620000000a00 */
[----:B------:R-:W-:Y:S02]  /*00f0*/  ISETP.GE.AND P2, PT, R9, 0x1200, PT ;  /* 0x000012000900780c */ /* 0x000fe40003f46270 */
[----:B------:R-:W-:-:S04]  /*0100*/  LEA.HI R0, R0, R9, RZ, 0x7 ;  /* 0x0000000900007211 */ /* 0x000fc800078f38ff */
[----:B------:R-:W-:-:S05]  /*0110*/  LOP3.LUT R0, R0, 0xffffff80, RZ, 0xc0, !PT ;  /* 0xffffff8000007812 */ /* 0x000fca00078ec0ff */
[----:B------:R-:W-:Y:S02]  /*0120*/  IMAD.IADD R11, R9, 0x1, -R0 ;  /* 0x00000001090b7824 */ /* 0x000fe400078e0a00 */
[----:B------:R-:W-:Y:S02]  /*0130*/  IMAD.MOV.U32 R0, RZ, RZ, RZ ;  /* 0x000000ffff007224 */ /* 0x000fe400078e00ff */
[----:B--2---:R-:W-:-:S04]  /*0140*/  IMAD.WIDE R4, R11, 0x4, R4 ;  /* 0x000000040b047825 */ /* 0x004fc800078e0204 */
[----:B------:R-:W-:Y:S01]  /*0150*/  IMAD.MOV.U32 R11, RZ, RZ, RZ ;  /* 0x000000ffff0b7224 */ /* 0x000fe200078e00ff */
[----:B------:R-:W2:Y:S01]  /*0160*/  @!P2 LDG.E R0, desc[UR4][R2.64] ;  /* 0x000000040200a981 */ /* 0x000ea2000c1e1900 */
[----:B-1----:R-:W-:-:S04]  /*0170*/  IMAD.WIDE R6, R9, 0x4, R6 ;  /* 0x0000000409067825 */ /* 0x002fc800078e0206 */
[----:B------:R1:W2:Y:S04]  /*0180*/  @!P2 LDG.E.EL R11, desc[UR4][R4.64] ;  /* 0x00000004040ba981 */ /* 0x0002a8000c2e1900 */
[----:B------:R-:W3:Y:S01]  /*0190*/  @!P2 LDG.E R8, desc[UR4][R6.64] ;  /* 0x000000040608a981 */ /* 0x000ee2000c1e1900 */
[----:B-1----:R-:W-:Y:S02]  /*01a0*/  SHF.R.S32.HI R5, RZ, 0x1f, R9 ;  /* 0x0000001fff057819 */ /* 0x002fe40000011409 */
[----:B------:R-:W-:Y:S01]  /*01b0*/  IADD3 R4, P4, R9, UR8, RZ ;  /* 0x0000000809047c10 */ /* 0x000fe2000ff9e0ff */
[----:B--2---:R-:W-:-:S04]  /*01c0*/  FADD R11, R11, R0 ;  /* 0x000000000b0b7221 */ /* 0x004fc80000000000 */
[----:B---3--:R-:W-:-:S05]  /*01d0*/  FADD R8, R11, R8 ;  /* 0x000000080b087221 */ /* 0x008fca0000000000 */
[----:B------:R-:W-:-:S04]  /*01e0*/  FSETP.GTU.AND P0, PT, R8, RZ, PT ;  /* 0x000000ff0800720b */ /* 0x000fc80003f0c000 */
[----:B------:R-:W-:-:S04]  /*01f0*/  FSEL R0, R8, RZ, P0 ;  /* 0x000000ff08007208 */ /* 0x000fc80000000000 */
[C---:B------:R-:W-:Y:S02]  /*0200*/  FSETP.GEU.AND P3, PT, R0.reuse, 6, PT ;  /* 0x40c000000000780b */ /* 0x040fe40003f6e000 */
[----:B------:R-:W-:-:S11]  /*0210*/  FSETP.NAN.AND P1, PT, R0, R0, PT ;  /* 0x000000000000720b */ /* 0x000fd60003f28000 */
[----:B------:R-:W-:-:S04]  /*0220*/  @P3 FSEL R0, R0, 6, P1 ;  /* 0x40c0000000003808 */ /* 0x000fc80000800000 */
[C---:B------:R-:W-:Y:S02]  /*0230*/  FSETP.GE.AND P1, PT, R0.reuse, 6, PT ;  /* 0x40c000000000780b */ /* 0x040fe40003f26000 */
[----:B------:R-:W-:Y:S02]  /*0240*/  IADD3 R2, P3, R9, UR6, RZ ;  /* 0x0000000609027c10 */ /* 0x000fe4000ff7e0ff */
[----:B------:R-:W-:Y:S02]  /*0250*/  FSETP.LE.OR P1, PT, R0, RZ, P1 ;  /* 0x000000ff0000720b */ /* 0x000fe40000f23400 */
[----:B------:R-:W-:Y:S02]  /*0260*/  IADD3.X R3, R5, UR7, RZ, P3, !PT ;  /* 0x0000000705037c10 */ /* 0x000fe40009ffe4ff */
[----:B------:R-:W-:Y:S02]  /*0270*/  SEL R7, RZ, 0x1, !P1 ;  /* 0x00000001ff077807 */ /* 0x000fe40004800000 */
[----:B------:R-:W-:-:S02]  /*0280*/  FSETP.GE.OR P0, PT, R8, 6, !P0 ;  /* 0x40c000000800780b */ /* 0x000fc40004706400 */
[----:B------:R-:W-:Y:S01]  /*0290*/  IADD3.X R5, R5, UR9, RZ, P4, !PT ;  /* 0x0000000905057c10 */ /* 0x000fe2000a7fe4ff */
[----:B------:R1:W-:Y:S01]  /*02a0*/  @!P2 STG.E.U8 desc[UR4][R2.64], R7 ;  /* 0x000000070200a986 */ /* 0x0003e2000c101104 */
[----:B------:R-:W-:Y:S01]  /*02b0*/  SEL R9, RZ, 0x1, !P0 ;  /* 0x00000001ff097807 */ /* 0x000fe20004000000 */
[----:B------:R-:W-:Y:S08]  /*02c0*/  @P2 EXIT ;  /* 0x000000000000294d */ /* 0x000ff00003800000 */
[----:B------:R-:W-:Y:S01]  /*02d0*/  STG.E.U8 desc[UR4][R4.64], R9 ;  /* 0x0000000904007986 */ /* 0x000fe2000c101104 */
[----:B------:R-:W-:Y:S05]  /*02e0*/  EXIT ;  /* 0x000000000000794d */ /* 0x000fea0003800000 */
.L_x_0:
[----:B------:R-:W-:-:S00]  /*02f0*/  BRA `(.L_x_0) ;  /* 0xfffffffc00fc7947 */ /* 0x000fc0000383ffff */
[----:B------:R-:W-:-:S00]  /*0300*/  NOP ;  /* 0x0000000000007918 */ /* 0x000fc00000000000 */
[----:B------:R-:W-:-:S00]  /*0310*/  NOP ;  /* 0x0000000000007918 */ /* 0x000fc00000000000 */
[----:B------:R-:W-:-:S00]  /*0320*/  NOP ;  /* 0x0000000000007918 */ /* 0x000fc00000000000 */
[----:B------:R-:W-:-:S00]  /*0330*/  NOP ;  /* 0x0000000000007918 */ /* 0x000fc00000000000 */
[----:B------:R-:W-:-:S00]  /*0340*/  NOP ;  /* 0x0000000000007918 */ /* 0x000fc00000000000 */
[----:B------:R-:W-:-:S00]  /*0350*/  NOP ;  /* 0x0000000000007918 */ /* 0x000fc00000000000 */
[----:B------:R-:W-:-:S00]  /*0360*/  NOP ;  /* 0x0000000000007918 */ /* 0x000fc00000000000 */
[----:B------:R-:W-:-:S00]  /*0370*/  NOP ;  /* 0x0000000000007918 */ /* 0x000fc00000000000 */
.L_x_1:


//--------------------- .nv.constant0.triton_poi_fused_add_convolution_hardtanh_hardtanh_backward_23 --------------------------
	.section	.nv.constant0.triton_poi_fused_add_convolution_hardtanh_hardtanh_backward_23,"a",@progbits
	.sectionflags	@""
	.align	4
.nv.constant0.triton_poi_fused_add_convolution_hardtanh_hardtanh_backward_23:
	.zero		572
